	.headerflags	@"EF_CUDA_TEXMODE_UNIFIED EF_CUDA_64BIT_ADDRESS EF_CUDA_ACCELERATORS EF_CUDA_SM90 EF_CUDA_VIRTUAL_SM(EF_CUDA_SM90)"
	.elftype	@"ET_EXEC"


//--------------------- .nv.info                  --------------------------
	.section	.nv.info,"",@"SHT_CUDA_INFO"
	.align	4


	//----- nvinfo : EIATTR_REGCOUNT
	.align		4
        /*0000*/ 	.byte	0x04, 0x2f
        /*0002*/ 	.short	(.L_1 - .L_0)
	.align		4
.L_0:
        /*0004*/ 	.word	index@(triton_poi_fused_add_mul_relu_rsub_sigmoid_1)
        /*0008*/ 	.word	0x0000000f


	//----- nvinfo : EIATTR_MIN_STACK_SIZE
	.align		4
.L_1:
        /*000c*/ 	.byte	0x04, 0x12
        /*000e*/ 	.short	(.L_3 - .L_2)
	.align		4
.L_2:
        /*0010*/ 	.word	index@(triton_poi_fused_add_mul_relu_rsub_sigmoid_1)
        /*0014*/ 	.word	0x00000000


	//----- nvinfo : EIATTR_FRAME_SIZE
	.align		4
.L_3:
        /*0018*/ 	.byte	0x04, 0x11
        /*001a*/ 	.short	(.L_5 - .L_4)
	.align		4
.L_4:
        /*001c*/ 	.word	index@(triton_poi_fused_add_mul_relu_rsub_sigmoid_1)
        /*0020*/ 	.word	0x00000000


	//----- nvinfo : EIATTR_MIN_STACK_SIZE
	.align		4
.L_5:
        /*0024*/ 	.byte	0x04, 0x12
        /*0026*/ 	.short	(.L_7 - .L_6)
	.align		4
.L_6:
        /*0028*/ 	.word	index@(triton_poi_fused_add_mul_relu_rsub_sigmoid_1)
        /*002c*/ 	.word	0x00000000
.L_7:


//--------------------- .nv.info.triton_poi_fused_add_mul_relu_rsub_sigmoid_1 --------------------------
	.section	.nv.info.triton_poi_fused_add_mul_relu_rsub_sigmoid_1,"",@"SHT_CUDA_INFO"
	.sectionflags	@""
	.align	4


	//----- nvinfo : EIATTR_CUDA_API_VERSION
	.align		4
        /*0000*/ 	.byte	0x04, 0x37
        /*0002*/ 	.short	(.L_9 - .L_8)
.L_8:
        /*0004*/ 	.word	0x0000007c


	//----- nvinfo : EIATTR_KPARAM_INFO
	.align		4
.L_9:
        /*0008*/ 	.byte	0x04, 0x17
        /*000a*/ 	.short	(.L_11 - .L_10)
.L_10:
        /*000c*/ 	.word	0x00000000
        /*0010*/ 	.short	0x0004
        /*0012*/ 	.short	0x0020
        /*0014*/ 	.byte	0x00, 0xf0, 0x11, 0x00


	//----- nvinfo : EIATTR_KPARAM_INFO
	.align		4
.L_11:
        /*0018*/ 	.byte	0x04, 0x17
        /*001a*/ 	.short	(.L_13 - .L_12)
.L_12:
        /*001c*/ 	.word	0x00000000
        /*0020*/ 	.short	0x0003
        /*0022*/ 	.short	0x0018
        /*0024*/ 	.byte	0x00, 0xf4, 0x21, 0x00


	//----- nvinfo : EIATTR_KPARAM_INFO
	.align		4
.L_13:
        /*0028*/ 	.byte	0x04, 0x17
        /*002a*/ 	.short	(.L_15 - .L_14)
.L_14:
        /*002c*/ 	.word	0x00000000
        /*0030*/ 	.short	0x0002
        /*0032*/ 	.short	0x0010
        /*0034*/ 	.byte	0x00, 0xf4, 0x21, 0x00


	//----- nvinfo : EIATTR_KPARAM_INFO
	.align		4
.L_15:
        /*0038*/ 	.byte	0x04, 0x17
        /*003a*/ 	.short	(.L_17 - .L_16)
.L_16:
        /*003c*/ 	.word	0x00000000
        /*0040*/ 	.short	0x0001
        /*0042*/ 	.short	0x0008
        /*0044*/ 	.byte	0x00, 0xf4, 0x21, 0x00


	//----- nvinfo : EIATTR_KPARAM_INFO
	.align		4
.L_17:
        /*0048*/ 	.byte	0x04, 0x17
        /*004a*/ 	.short	(.L_19 - .L_18)
.L_18:
        /*004c*/ 	.word	0x00000000
        /*0050*/ 	.short	0x0000
        /*0052*/ 	.short	0x0000
        /*0054*/ 	.byte	0x00, 0xf4, 0x21, 0x00


	//----- nvinfo : EIATTR_SPARSE_MMA_MASK
	.align		4
.L_19:
        /*0058*/ 	.byte	0x03, 0x50
        /*005a*/ 	.short	0x0000


	//----- nvinfo : EIATTR_MAXREG_COUNT
	.align		4
        /*005c*/ 	.byte	0x03, 0x1b
        /*005e*/ 	.short	0x00ff


	//----- nvinfo : EIATTR_EXIT_INSTR_OFFSETS
	.align		4
        /*0060*/ 	.byte	0x04, 0x1c
        /*0062*/ 	.short	(.L_21 - .L_20)


	//   ....[0]....
.L_20:
        /*0064*/ 	.word	0x00000290


	//   ....[1]....
        /*0068*/ 	.word	0x000002b0


	//----- nvinfo : EIATTR_REQNTID
	.align		4
.L_21:
        /*006c*/ 	.byte	0x04, 0x10
        /*006e*/ 	.short	(.L_23 - .L_22)
.L_22:
        /*0070*/ 	.word	0x00000020
        /*0074*/ 	.word	0x00000001
        /*0078*/ 	.word	0x00000001


	//----- nvinfo : EIATTR_CBANK_PARAM_SIZE
	.align		4
.L_23:
        /*007c*/ 	.byte	0x03, 0x19
        /*007e*/ 	.short	0x0024


	//----- nvinfo : EIATTR_PARAM_CBANK
	.align		4
        /*0080*/ 	.byte	0x04, 0x0a
        /*0082*/ 	.short	(.L_25 - .L_24)
	.align		4
.L_24:
        /*0084*/ 	.word	index@(.nv.constant0.triton_poi_fused_add_mul_relu_rsub_sigmoid_1)
        /*0088*/ 	.short	0x0210
        /*008a*/ 	.short	0x0024


	//----- nvinfo : EIATTR_SW_WAR
	.align		4
.L_25:
        /*008c*/ 	.byte	0x04, 0x36
        /*008e*/ 	.short	(.L_27 - .L_26)
.L_26:
        /*0090*/ 	.word	0x00000008
.L_27:


//--------------------- .nv.callgraph             --------------------------
	.section	.nv.callgraph,"",@"SHT_CUDA_CALLGRAPH"
	.align	4
	.sectionentsize	8
	.align		4
        /*0000*/ 	.word	0x00000000
	.align		4
        /*0004*/ 	.word	0xffffffff
	.align		4
        /*0008*/ 	.word	0x00000000
	.align		4
        /*000c*/ 	.word	0xfffffffe
	.align		4
        /*0010*/ 	.word	0x00000000
	.align		4
        /*0014*/ 	.word	0xfffffffd
	.align		4
        /*0018*/ 	.word	0x00000000
	.align		4
        /*001c*/ 	.word	0xfffffffc


//--------------------- .text.triton_poi_fused_add_mul_relu_rsub_sigmoid_1 --------------------------
	.section	.text.triton_poi_fused_add_mul_relu_rsub_sigmoid_1,"ax",@progbits
	.align	128
        .global         triton_poi_fused_add_mul_relu_rsub_sigmoid_1
        .type           triton_poi_fused_add_mul_relu_rsub_sigmoid_1,@function
        .size           triton_poi_fused_add_mul_relu_rsub_sigmoid_1,(.L_x_1 - triton_poi_fused_add_mul_relu_rsub_sigmoid_1)
        .other          triton_poi_fused_add_mul_relu_rsub_sigmoid_1,@"STO_CUDA_ENTRY STV_DEFAULT"
triton_poi_fused_add_mul_relu_rsub_sigmoid_1:
.text.triton_poi_fused_add_mul_relu_rsub_sigmoid_1:
[----:B------:R-:W0:Y:S02]  /*0000*/  LDC R1, c[0x0][0x28] ;  /* 0x00000a00ff017b82 */ /* 0x000e240000000800 */
[----:B------:R-:W1:Y:S01]  /*0010*/  S2R R12, SR_TID.X ;  /* 0x00000000000c7919 */ /* 0x000e620000002100 */
[----:B------:R-:W2:Y:S01]  /*0020*/  LDC.64 R2, c[0x0][0x210] ;  /* 0x00008400ff027b82 */ /* 0x000ea20000000a00 */
[----:B------:R-:W-:Y:S01]  /*0030*/  ULDC.64 UR4, c[0x0][0x208] ;  /* 0x0000820000047ab9 */ /* 0x000fe20000000a00 */
[----:B------:R-:W3:Y:S06]  /*0040*/  S2R R9, SR_CTAID.X ;  /* 0x0000000000097919 */ /* 0x000eec0000002500 */
[----:B------:R-:W4:Y:S08]  /*0050*/  LDC.64 R4, c[0x0][0x218] ;  /* 0x00008600ff047b82 */ /* 0x000f300000000a00 */
[----:B------:R-:W5:Y:S01]  /*0060*/  LDC.64 R6, c[0x0][0x220] ;  /* 0x00008800ff067b82 */ /* 0x000f620000000a00 */
[----:B-1----:R-:W-:-:S04]  /*0070*/  LOP3.LUT R0, R12, 0xf, RZ, 0xc0, !PT ;  /* 0x0000000f0c007812 */ /* 0x002fc800078ec0ff */
[----:B---3--:R-:W-:Y:S01]  /*0080*/  LEA R9, R9, R0, 0x4 ;  /* 0x0000000009097211 */ /* 0x008fe200078e20ff */
[----:B------:R-:W-:-:S03]  /*0090*/  HFMA2.MMA R0, -RZ, RZ, 0, 0 ;  /* 0x00000000ff007435 */ /* 0x000fc600000001ff */
[C---:B------:R-:W-:Y:S01]  /*00a0*/  ISETP.GE.AND P0, PT, R9.reuse, 0x10, PT ;  /* 0x000000100900780c */ /* 0x040fe20003f06270 */
[----:B--2---:R-:W-:-:S12]  /*00b0*/  IMAD.WIDE R2, R9, 0x4, R2 ;  /* 0x0000000409027825 */ /* 0x004fd800078e0202 */
[----:B------:R-:W2:Y:S01]  /*00c0*/  @!P0 LDG.E R0, desc[UR4][R2.64] ;  /* 0x0000000402008981 */ /* 0x000ea2000c1e1900 */
[----:B------:R-:W-:Y:S01]  /*00d0*/  MOV R8, RZ ;  /* 0x000000ff00087202 */ /* 0x000fe20000000f00 */
[----:B----4-:R-:W-:Y:S01]  /*00e0*/  IMAD.WIDE R4, R9, 0x4, R4 ;  /* 0x0000000409047825 */ /* 0x010fe200078e0204 */
[----:B------:R-:W-:-:S03]  /*00f0*/  HFMA2.MMA R10, -RZ, RZ, 0, 0 ;  /* 0x00000000ff0a7435 */ /* 0x000fc600000001ff */
[----:B-----5:R-:W-:Y:S01]  /*0100*/  IMAD.WIDE R6, R9, 0x4, R6 ;  /* 0x0000000409067825 */ /* 0x020fe200078e0206 */
[----:B------:R1:W3:Y:S06]  /*0110*/  @!P0 LDG.E R8, desc[UR4][R4.64] ;  /* 0x0000000404088981 */ /* 0x0002ec000c1e1900 */
[----:B------:R4:W5:Y:S01]  /*0120*/  @!P0 LDG.E R10, desc[UR4][R6.64] ;  /* 0x00000004060a8981 */ /* 0x000962000c1e1900 */
[----:B-1----:R-:W-:Y:S01]  /*0130*/  MOV R4, 0x3f800000 ;  /* 0x3f80000000047802 */ /* 0x002fe20000000f00 */
[----:B--2---:R-:W-:-:S04]  /*0140*/  FADD R0, RZ, -R0 ;  /* 0x80000000ff007221 */ /* 0x004fc80000000000 */
[----:B------:R-:W-:Y:S01]  /*0150*/  FMUL R0, R0, 1.4426950216293334961 ;  /* 0x3fb8aa3b00007820 */ /* 0x000fe20000400000 */
[----:B---3--:R-:W-:-:S04]  /*0160*/  FSETP.GEU.AND P1, PT, R8, RZ, PT ;  /* 0x000000ff0800720b */ /* 0x008fc80003f2e000 */
[----:B------:R-:W-:Y:S02]  /*0170*/  FSETP.GEU.AND P0, PT, R0, -126, PT ;  /* 0xc2fc00000000780b */ /* 0x000fe40003f0e000 */
[----:B------:R-:W-:-:S11]  /*0180*/  FSEL R5, R8, RZ, P1 ;  /* 0x000000ff08057208 */ /* 0x000fd60000800000 */
[----:B------:R-:W-:-:S04]  /*0190*/  @!P0 FMUL R0, R0, 0.5 ;  /* 0x3f00000000008820 */ /* 0x000fc80000400000 */
[----:B------:R-:W1:Y:S02]  /*01a0*/  MUFU.EX2 R2, R0 ;  /* 0x0000000000027308 */ /* 0x000e640000000800 */
[----:B-1----:R-:W-:-:S04]  /*01b0*/  @!P0 FMUL R2, R2, R2 ;  /* 0x0000000202028220 */ /* 0x002fc80000400000 */
[----:B------:R-:W-:Y:S02]  /*01c0*/  FADD R11, R2, 1 ;  /* 0x3f800000020b7421 */ /* 0x000fe40000000000 */
[----:B------:R-:W1:Y:S03]  /*01d0*/  LDC.64 R2, c[0x0][0x228] ;  /* 0x00008a00ff027b82 */ /* 0x000e660000000a00 */
[----:B------:R-:W-:-:S04]  /*01e0*/  FSETP.GT.AND P0, PT, R11, 8.50705917302346158658e+37, PT ;  /* 0x7e8000000b00780b */ /* 0x000fc80003f04000 */
[----:B------:R-:W-:-:S09]  /*01f0*/  FSEL R4, R4, 0.25, !P0 ;  /* 0x3e80000004047808 */ /* 0x000fd20004000000 */
[----:B------:R-:W-:Y:S01]  /*0200*/  @P0 FMUL R11, R11, 0.25 ;  /* 0x3e8000000b0b0820 */ /* 0x000fe20000400000 */
[----:B------:R-:W-:-:S04]  /*0210*/  LOP3.LUT P0, RZ, R12, 0x10, RZ, 0xc0, !PT ;  /* 0x000000100cff7812 */ /* 0x000fc8000780c0ff */
[C---:B------:R-:W-:Y:S01]  /*0220*/  ISETP.LT.AND P0, PT, R9.reuse, 0x10, !P0 ;  /* 0x000000100900780c */ /* 0x040fe20004701270 */
[----:B------:R-:W2:Y:S01]  /*0230*/  MUFU.RCP R11, R11 ;  /* 0x0000000b000b7308 */ /* 0x000ea20000001000 */
[----:B-1----:R-:W-:-:S04]  /*0240*/  IMAD.WIDE R2, R9, 0x4, R2 ;  /* 0x0000000409027825 */ /* 0x002fc800078e0202 */
[----:B--2---:R-:W-:-:S04]  /*0250*/  FMUL R4, R11, R4 ;  /* 0x000000040b047220 */ /* 0x004fc80000400000 */
[----:B----4-:R-:W-:-:S04]  /*0260*/  FADD R7, -R4, 1 ;  /* 0x3f80000004077421 */ /* 0x010fc80000000100 */
[----:B-----5:R-:W-:-:S04]  /*0270*/  FMUL R7, R7, R10 ;  /* 0x0000000a07077220 */ /* 0x020fc80000400000 */
[----:B------:R-:W-:Y:S01]  /*0280*/  FFMA R5, R4, R5, R7 ;  /* 0x0000000504057223 */ /* 0x000fe20000000007 */
[----:B------:R-:W-:Y:S06]  /*0290*/  @!P0 EXIT ;  /* 0x000000000000894d */ /* 0x000fec0003800000 */
[----:B------:R-:W-:Y:S01]  /*02a0*/  STG.E desc[UR4][R2.64], R5 ;  /* 0x0000000502007986 */ /* 0x000fe2000c101904 */
[----:B------:R-:W-:Y:S05]  /*02b0*/  EXIT ;  /* 0x000000000000794d */ /* 0x000fea0003800000 */
.L_x_0:
[----:B------:R-:W-:-:S00]  /*02c0*/  BRA `(.L_x_0) ;  /* 0xfffffffc00fc7947 */ /* 0x000fc0000383ffff */
[----:B------:R-:W-:-:S00]  /*02d0*/  NOP ;  /* 0x0000000000007918 */ /* 0x000fc00000000000 */
        /* <DEDUP_REMOVED lines=10> */
.L_x_1:


//--------------------- .nv.constant0.triton_poi_fused_add_mul_relu_rsub_sigmoid_1 --------------------------
	.section	.nv.constant0.triton_poi_fused_add_mul_relu_rsub_sigmoid_1,"a",@progbits
	.sectionflags	@""
	.align	4
.nv.constant0.triton_poi_fused_add_mul_relu_rsub_sigmoid_1:
	.zero		564
